//
// Generated by NVIDIA NVVM Compiler
//
// Compiler Build ID: CL-36424714
// Cuda compilation tools, release 13.0, V13.0.88
// Based on NVVM 20.0.0
//

.version 9.0
.target sm_100
.address_size 64

	// .globl	_Z11definitionsPiPjPyPf

.visible .entry _Z11definitionsPiPjPyPf(
	.param .u64 .ptr .align 1 _Z11definitionsPiPjPyPf_param_0,
	.param .u64 .ptr .align 1 _Z11definitionsPiPjPyPf_param_1,
	.param .u64 .ptr .align 1 _Z11definitionsPiPjPyPf_param_2,
	.param .u64 .ptr .align 1 _Z11definitionsPiPjPyPf_param_3
)
{
	.reg .b32 	%r<3>;
	.reg .b32 	%f<2>;
	.reg .b64 	%rd<10>;

	ld.param.u64 	%rd1, [_Z11definitionsPiPjPyPf_param_0];
	ld.param.u64 	%rd2, [_Z11definitionsPiPjPyPf_param_1];
	ld.param.u64 	%rd3, [_Z11definitionsPiPjPyPf_param_2];
	ld.param.u64 	%rd4, [_Z11definitionsPiPjPyPf_param_3];
	cvta.to.global.u64 	%rd5, %rd4;
	cvta.to.global.u64 	%rd6, %rd3;
	cvta.to.global.u64 	%rd7, %rd2;
	cvta.to.global.u64 	%rd8, %rd1;
	atom.global.add.u32 	%r1, [%rd8], 10;
	atom.global.add.u32 	%r2, [%rd7], 10;
	atom.global.add.u64 	%rd9, [%rd6], 10;
	atom.global.add.f32 	%f1, [%rd5], 0f41200000;
	ret;

}


// ===== COMPILED SASS (sm_100) =====

	.target	sm_100

	.elftype	@"ET_EXEC"


//--------------------- .note.nv.tkinfo           --------------------------
	.section	.note.nv.tkinfo,"",@"SHT_NOTE"
	.sectionflags	@"SHF_NOTE_NV_TKINFO"
	.tkinfo
        /*0018*/ 	.word	0x00000002
        /*0030*/ 	.string	""
        /*0030*/ 	.string	"ptxas"
        /*0030*/ 	.string	"Cuda compilation tools, release 13.0, V13.0.88"
        /*0030*/ 	.string	"Build cuda_13.0.r13.0/compiler.36424714_0"
        /*0030*/ 	.string	"-arch sm_100 -m 64 "



//--------------------- .note.nv.cuinfo           --------------------------
	.section	.note.nv.cuinfo,"",@"SHT_NOTE"
	.sectionflags	@"SHF_NOTE_NV_CUINFO"
        /*0018*/ 	.short	0x0002
        /*001a*/ 	.short	0x0064
        /*001c*/ 	.short	0x0082
	.zero		2


//--------------------- .nv.info                  --------------------------
	.section	.nv.info,"",@"SHT_CUDA_INFO"
	.align	4


	//----- nvinfo : EIATTR_REGCOUNT
	.align		4
        /*0000*/ 	.byte	0x04, 0x2f
        /*0002*/ 	.short	(.L_1 - .L_0)
	.align		4
.L_0:
        /*0004*/ 	.word	index@(_Z11definitionsPiPjPyPf)
        /*0008*/ 	.word	0x00000012


	//----- nvinfo : EIATTR_FRAME_SIZE
	.align		4
.L_1:
        /*000c*/ 	.byte	0x04, 0x11
        /*000e*/ 	.short	(.L_3 - .L_2)
	.align		4
.L_2:
        /*0010*/ 	.word	index@(_Z11definitionsPiPjPyPf)
        /*0014*/ 	.word	0x00000000


	//----- nvinfo : EIATTR_MIN_STACK_SIZE
	.align		4
.L_3:
        /*0018*/ 	.byte	0x04, 0x12
        /*001a*/ 	.short	(.L_5 - .L_4)
	.align		4
.L_4:
        /*001c*/ 	.word	index@(_Z11definitionsPiPjPyPf)
        /*0020*/ 	.word	0x00000000
.L_5:


//--------------------- .nv.compat                --------------------------
	.section	.nv.compat,"",@"SHT_CUDA_COMPAT_INFO"
	.align	4
        /*0000*/ 	.byte	0x02, 0x09, 0x00, 0x00, 0x02, 0x02, 0x01, 0x00, 0x02, 0x05, 0x05, 0x00, 0x03, 0x07, 0x01, 0x01
        /*0010*/ 	.byte	0x02, 0x03, 0x00, 0x00, 0x02, 0x06, 0x01, 0x00, 0x04, 0x0b, 0x08, 0x00, 0x09, 0x00, 0x00, 0x00
        /*0020*/ 	.byte	0x00, 0x00, 0x00, 0x00


//--------------------- .nv.info._Z11definitionsPiPjPyPf --------------------------
	.section	.nv.info._Z11definitionsPiPjPyPf,"",@"SHT_CUDA_INFO"
	.sectionflags	@""
	.align	4


	//----- nvinfo : EIATTR_CUDA_API_VERSION
	.align		4
        /*0000*/ 	.byte	0x04, 0x37
        /*0002*/ 	.short	(.L_7 - .L_6)
.L_6:
        /*0004*/ 	.word	0x00000082


	//----- nvinfo : EIATTR_KPARAM_INFO
	.align		4
.L_7:
        /*0008*/ 	.byte	0x04, 0x17
        /*000a*/ 	.short	(.L_9 - .L_8)
.L_8:
        /*000c*/ 	.word	0x00000000
        /*0010*/ 	.short	0x0003
        /*0012*/ 	.short	0x0018
        /*0014*/ 	.byte	0x00, 0xf5, 0x21, 0x00


	//----- nvinfo : EIATTR_KPARAM_INFO
	.align		4
.L_9:
        /*0018*/ 	.byte	0x04, 0x17
        /*001a*/ 	.short	(.L_11 - .L_10)
.L_10:
        /*001c*/ 	.word	0x00000000
        /*0020*/ 	.short	0x0002
        /*0022*/ 	.short	0x0010
        /*0024*/ 	.byte	0x00, 0xf5, 0x21, 0x00


	//----- nvinfo : EIATTR_KPARAM_INFO
	.align		4
.L_11:
        /*0028*/ 	.byte	0x04, 0x17
        /*002a*/ 	.short	(.L_13 - .L_12)
.L_12:
        /*002c*/ 	.word	0x00000000
        /*0030*/ 	.short	0x0001
        /*0032*/ 	.short	0x0008
        /*0034*/ 	.byte	0x00, 0xf5, 0x21, 0x00


	//----- nvinfo : EIATTR_KPARAM_INFO
	.align		4
.L_13:
        /*0038*/ 	.byte	0x04, 0x17
        /*003a*/ 	.short	(.L_15 - .L_14)
.L_14:
        /*003c*/ 	.word	0x00000000
        /*0040*/ 	.short	0x0000
        /*0042*/ 	.short	0x0000
        /*0044*/ 	.byte	0x00, 0xf5, 0x21, 0x00


	//----- nvinfo : EIATTR_SPARSE_MMA_MASK
	.align		4
.L_15:
        /*0048*/ 	.byte	0x03, 0x50
        /*004a*/ 	.short	0x0000


	//----- nvinfo : EIATTR_MAXREG_COUNT
	.align		4
        /*004c*/ 	.byte	0x03, 0x1b
        /*004e*/ 	.short	0x00ff


	//----- nvinfo : EIATTR_MERCURY_ISA_VERSION
	.align		4
        /*0050*/ 	.byte	0x03, 0x5f
        /*0052*/ 	.short	0x0101


	//----- nvinfo : EIATTR_INT_WARP_WIDE_INSTR_OFFSETS
	.align		4
        /*0054*/ 	.byte	0x04, 0x31
        /*0056*/ 	.short	(.L_17 - .L_16)


	//   ....[0]....
.L_16:
        /*0058*/ 	.word	0x00000020


	//----- nvinfo : EIATTR_VRC_CTA_INIT_COUNT
	.align		4
.L_17:
        /*005c*/ 	.byte	0x02, 0x4a
	.zero		1
	.zero		1


	//----- nvinfo : EIATTR_EXIT_INSTR_OFFSETS
	.align		4
        /*0060*/ 	.byte	0x04, 0x1c
        /*0062*/ 	.short	(.L_19 - .L_18)


	//   ....[0]....
.L_18:
        /*0064*/ 	.word	0x00000140


	//----- nvinfo : EIATTR_CBANK_PARAM_SIZE
	.align		4
.L_19:
        /*0068*/ 	.byte	0x03, 0x19
        /*006a*/ 	.short	0x0020


	//----- nvinfo : EIATTR_PARAM_CBANK
	.align		4
        /*006c*/ 	.byte	0x04, 0x0a
        /*006e*/ 	.short	(.L_21 - .L_20)
	.align		4
.L_20:
        /*0070*/ 	.word	index@(.nv.constant0._Z11definitionsPiPjPyPf)
        /*0074*/ 	.short	0x0380
        /*0076*/ 	.short	0x0020


	//----- nvinfo : EIATTR_SW_WAR
	.align		4
.L_21:
        /*0078*/ 	.byte	0x04, 0x36
        /*007a*/ 	.short	(.L_23 - .L_22)
.L_22:
        /*007c*/ 	.word	0x00000008
.L_23:


//--------------------- .nv.callgraph             --------------------------
	.section	.nv.callgraph,"",@"SHT_CUDA_CALLGRAPH"
	.align	4
	.sectionentsize	8
	.align		4
        /*0000*/ 	.word	0x00000000
	.align		4
        /*0004*/ 	.word	0xffffffff
	.align		4
        /*0008*/ 	.word	0x00000000
	.align		4
        /*000c*/ 	.word	0xfffffffe
	.align		4
        /*0010*/ 	.word	0x00000000
	.align		4
        /*0014*/ 	.word	0xfffffffd
	.align		4
        /*0018*/ 	.word	0x00000000
	.align		4
        /*001c*/ 	.word	0xfffffffc


//--------------------- .text._Z11definitionsPiPjPyPf --------------------------
	.section	.text._Z11definitionsPiPjPyPf,"ax",@progbits
	.align	128
        .global         _Z11definitionsPiPjPyPf
        .type           _Z11definitionsPiPjPyPf,@function
        .size           _Z11definitionsPiPjPyPf,(.L_x_1 - _Z11definitionsPiPjPyPf)
        .other          _Z11definitionsPiPjPyPf,@"STO_CUDA_ENTRY STV_DEFAULT"
_Z11definitionsPiPjPyPf:
.text._Z11definitionsPiPjPyPf:
[----:B------:R-:W-:Y:S01]  /*0000*/  LDC R1, c[0x0][0x37c] ;  /* 0x0000df00ff017b82 */ /* 0x000fe20000000800 */
[----:B------:R-:W0:Y:S01]  /*0010*/  S2R R10, SR_LANEID ;  /* 0x00000000000a7919 */ /* 0x000e220000000000 */
[----:B------:R-:W-:-:S06]  /*0020*/  VOTEU.ANY UR4, UPT, PT ;  /* 0x0000000000047886 */ /* 0x000fcc00038e0100 */
[----:B------:R-:W1:Y:S01]  /*0030*/  LDC.64 R2, c[0x0][0x380] ;  /* 0x0000e000ff027b82 */ /* 0x000e620000000a00 */
[----:B------:R-:W2:Y:S01]  /*0040*/  POPC R0, UR4 ;  /* 0x0000000400007d09 */ /* 0x000ea20008000000 */
[----:B------:R-:W-:Y:S01]  /*0050*/  UFLO.U32 UR4, UR4 ;  /* 0x00000004000472bd */ /* 0x000fe200080e0000 */
[----:B------:R-:W-:Y:S01]  /*0060*/  HFMA2 R15, -RZ, RZ, 2.5625, 0 ;  /* 0x41200000ff0f7431 */ /* 0x000fe200000001ff */
[----:B------:R-:W1:Y:S04]  /*0070*/  LDCU.64 UR6, c[0x0][0x358] ;  /* 0x00006b00ff0677ac */ /* 0x000e680008000a00 */
[----:B------:R-:W3:Y:S08]  /*0080*/  LDC.64 R4, c[0x0][0x388] ;  /* 0x0000e200ff047b82 */ /* 0x000ef00000000a00 */
[----:B------:R-:W4:Y:S01]  /*0090*/  LDC.64 R6, c[0x0][0x390] ;  /* 0x0000e400ff067b82 */ /* 0x000f220000000a00 */
[----:B--2---:R-:W-:-:S07]  /*00a0*/  IMAD R13, R0, 0xa, RZ ;  /* 0x0000000a000d7824 */ /* 0x004fce00078e02ff */
[----:B------:R-:W2:Y:S01]  /*00b0*/  LDC.64 R8, c[0x0][0x398] ;  /* 0x0000e600ff087b82 */ /* 0x000ea20000000a00 */
[----:B0-----:R-:W-:Y:S01]  /*00c0*/  ISETP.EQ.U32.AND P0, PT, R10, UR4, PT ;  /* 0x000000040a007c0c */ /* 0x001fe2000bf02070 */
[----:B------:R-:W-:Y:S01]  /*00d0*/  IMAD.WIDE.U32 R10, R0, 0xa, RZ ;  /* 0x0000000a000a7825 */ /* 0x000fe200078e00ff */
[----:B------:R-:W-:-:S04]  /*00e0*/  UMOV UR4, URZ ;  /* 0x000000ff00047c82 */ /* 0x000fc80008000000 */
[----:B------:R-:W-:-:S07]  /*00f0*/  IADD3 R11, PT, PT, R11, UR4, RZ ;  /* 0x000000040b0b7c10 */ /* 0x000fce000fffe0ff */
[----:B-1----:R-:W-:Y:S04]  /*0100*/  @P0 REDG.E.ADD.STRONG.GPU desc[UR6][R2.64], R13 ;  /* 0x0000000d0200098e */ /* 0x002fe8000c12e106 */
[----:B---3--:R-:W-:Y:S04]  /*0110*/  @P0 REDG.E.ADD.STRONG.GPU desc[UR6][R4.64], R13 ;  /* 0x0000000d0400098e */ /* 0x008fe8000c12e106 */
[----:B----4-:R-:W-:Y:S04]  /*0120*/  @P0 REDG.E.ADD.64.STRONG.GPU desc[UR6][R6.64], R10 ;  /* 0x0000000a0600098e */ /* 0x010fe8000c12e506 */
[----:B--2---:R-:W-:Y:S01]  /*0130*/  REDG.E.ADD.F32.FTZ.RN.STRONG.GPU desc[UR6][R8.64], R15 ;  /* 0x0000000f080079a6 */ /* 0x004fe2000c12f306 */
[----:B------:R-:W-:Y:S05]  /*0140*/  EXIT ;  /* 0x000000000000794d */ /* 0x000fea0003800000 */
.L_x_0:
[----:B------:R-:W-:-:S00]  /*0150*/  BRA `(.L_x_0) ;  /* 0xfffffffc00fc7947 */ /* 0x000fc0000383ffff */
[----:B------:R-:W-:-:S00]  /*0160*/  NOP ;  /* 0x0000000000007918 */ /* 0x000fc00000000000 */
        /* <DEDUP_REMOVED lines=9> */
.L_x_1:


//--------------------- .nv.shared.reserved.0     --------------------------
	.section	.nv.shared.reserved.0,"aw",@nobits
	.weak		__nv_reservedSMEM_offset_0_alias
	.size		__nv_reservedSMEM_offset_0_alias, 0, 64
	.other		__nv_reservedSMEM_offset_0_alias,@"STO_CUDA_RESERVED_SHARED STV_DEFAULT"
__nv_reservedSMEM_offset_0_alias:
	.zero		0
	.zero		64


//--------------------- .nv.constant0._Z11definitionsPiPjPyPf --------------------------
	.section	.nv.constant0._Z11definitionsPiPjPyPf,"a",@progbits
	.sectionflags	@""
	.align	4
.nv.constant0._Z11definitionsPiPjPyPf:
	.zero		928


//--------------------- SYMBOLS --------------------------

	.type		.nv.reservedSmem.offset0,@object
	.size		.nv.reservedSmem.offset0,0x4
